//
// Generated by NVIDIA NVVM Compiler
//
// Compiler Build ID: CL-36424714
// Cuda compilation tools, release 13.0, V13.0.88
// Based on NVVM 20.0.0
//

.version 9.0
.target sm_100
.address_size 64

	// .globl	_Z9addKernelPiS_S_

.visible .entry _Z9addKernelPiS_S_(
	.param .u64 .ptr .align 1 _Z9addKernelPiS_S__param_0,
	.param .u64 .ptr .align 1 _Z9addKernelPiS_S__param_1,
	.param .u64 .ptr .align 1 _Z9addKernelPiS_S__param_2
)
{
	.reg .b32 	%r<5>;
	.reg .b64 	%rd<11>;

	ld.param.u64 	%rd1, [_Z9addKernelPiS_S__param_0];
	ld.param.u64 	%rd2, [_Z9addKernelPiS_S__param_1];
	ld.param.u64 	%rd3, [_Z9addKernelPiS_S__param_2];
	cvta.to.global.u64 	%rd4, %rd1;
	cvta.to.global.u64 	%rd5, %rd3;
	cvta.to.global.u64 	%rd6, %rd2;
	mov.u32 	%r1, %tid.x;
	mul.wide.u32 	%rd7, %r1, 4;
	add.s64 	%rd8, %rd6, %rd7;
	ld.global.u32 	%r2, [%rd8];
	add.s64 	%rd9, %rd5, %rd7;
	ld.global.u32 	%r3, [%rd9];
	add.s32 	%r4, %r3, %r2;
	add.s64 	%rd10, %rd4, %rd7;
	st.global.u32 	[%rd10], %r4;
	ret;

}


// ===== COMPILED SASS (sm_100) =====

	.target	sm_100

	.elftype	@"ET_EXEC"


//--------------------- .note.nv.tkinfo           --------------------------
	.section	.note.nv.tkinfo,"",@"SHT_NOTE"
	.sectionflags	@"SHF_NOTE_NV_TKINFO"
	.tkinfo
        /*0018*/ 	.word	0x00000002
        /*0030*/ 	.string	""
        /*0030*/ 	.string	"ptxas"
        /*0030*/ 	.string	"Cuda compilation tools, release 13.0, V13.0.88"
        /*0030*/ 	.string	"Build cuda_13.0.r13.0/compiler.36424714_0"
        /*0030*/ 	.string	"-arch sm_100 -m 64 "



//--------------------- .note.nv.cuinfo           --------------------------
	.section	.note.nv.cuinfo,"",@"SHT_NOTE"
	.sectionflags	@"SHF_NOTE_NV_CUINFO"
        /*0018*/ 	.short	0x0002
        /*001a*/ 	.short	0x0064
        /*001c*/ 	.short	0x0082
	.zero		2


//--------------------- .nv.info                  --------------------------
	.section	.nv.info,"",@"SHT_CUDA_INFO"
	.align	4


	//----- nvinfo : EIATTR_REGCOUNT
	.align		4
        /*0000*/ 	.byte	0x04, 0x2f
        /*0002*/ 	.short	(.L_1 - .L_0)
	.align		4
.L_0:
        /*0004*/ 	.word	index@(_Z9addKernelPiS_S_)
        /*0008*/ 	.word	0x0000000c


	//----- nvinfo : EIATTR_FRAME_SIZE
	.align		4
.L_1:
        /*000c*/ 	.byte	0x04, 0x11
        /*000e*/ 	.short	(.L_3 - .L_2)
	.align		4
.L_2:
        /*0010*/ 	.word	index@(_Z9addKernelPiS_S_)
        /*0014*/ 	.word	0x00000000


	//----- nvinfo : EIATTR_MIN_STACK_SIZE
	.align		4
.L_3:
        /*0018*/ 	.byte	0x04, 0x12
        /*001a*/ 	.short	(.L_5 - .L_4)
	.align		4
.L_4:
        /*001c*/ 	.word	index@(_Z9addKernelPiS_S_)
        /*0020*/ 	.word	0x00000000
.L_5:


//--------------------- .nv.compat                --------------------------
	.section	.nv.compat,"",@"SHT_CUDA_COMPAT_INFO"
	.align	4
        /*0000*/ 	.byte	0x02, 0x09, 0x00, 0x00, 0x02, 0x02, 0x01, 0x00, 0x02, 0x05, 0x05, 0x00, 0x03, 0x07, 0x01, 0x01
        /*0010*/ 	.byte	0x02, 0x03, 0x00, 0x00, 0x02, 0x06, 0x01, 0x00, 0x04, 0x0b, 0x08, 0x00, 0x09, 0x00, 0x00, 0x00
        /*0020*/ 	.byte	0x00, 0x00, 0x00, 0x00


//--------------------- .nv.info._Z9addKernelPiS_S_ --------------------------
	.section	.nv.info._Z9addKernelPiS_S_,"",@"SHT_CUDA_INFO"
	.sectionflags	@""
	.align	4


	//----- nvinfo : EIATTR_CUDA_API_VERSION
	.align		4
        /*0000*/ 	.byte	0x04, 0x37
        /*0002*/ 	.short	(.L_7 - .L_6)
.L_6:
        /*0004*/ 	.word	0x00000082


	//----- nvinfo : EIATTR_KPARAM_INFO
	.align		4
.L_7:
        /*0008*/ 	.byte	0x04, 0x17
        /*000a*/ 	.short	(.L_9 - .L_8)
.L_8:
        /*000c*/ 	.word	0x00000000
        /*0010*/ 	.short	0x0002
        /*0012*/ 	.short	0x0010
        /*0014*/ 	.byte	0x00, 0xf5, 0x21, 0x00


	//----- nvinfo : EIATTR_KPARAM_INFO
	.align		4
.L_9:
        /*0018*/ 	.byte	0x04, 0x17
        /*001a*/ 	.short	(.L_11 - .L_10)
.L_10:
        /*001c*/ 	.word	0x00000000
        /*0020*/ 	.short	0x0001
        /*0022*/ 	.short	0x0008
        /*0024*/ 	.byte	0x00, 0xf5, 0x21, 0x00


	//----- nvinfo : EIATTR_KPARAM_INFO
	.align		4
.L_11:
        /*0028*/ 	.byte	0x04, 0x17
        /*002a*/ 	.short	(.L_13 - .L_12)
.L_12:
        /*002c*/ 	.word	0x00000000
        /*0030*/ 	.short	0x0000
        /*0032*/ 	.short	0x0000
        /*0034*/ 	.byte	0x00, 0xf5, 0x21, 0x00


	//----- nvinfo : EIATTR_SPARSE_MMA_MASK
	.align		4
.L_13:
        /*0038*/ 	.byte	0x03, 0x50
        /*003a*/ 	.short	0x0000


	//----- nvinfo : EIATTR_MAXREG_COUNT
	.align		4
        /*003c*/ 	.byte	0x03, 0x1b
        /*003e*/ 	.short	0x00ff


	//----- nvinfo : EIATTR_MERCURY_ISA_VERSION
	.align		4
        /*0040*/ 	.byte	0x03, 0x5f
        /*0042*/ 	.short	0x0101


	//----- nvinfo : EIATTR_VRC_CTA_INIT_COUNT
	.align		4
        /*0044*/ 	.byte	0x02, 0x4a
	.zero		1
	.zero		1


	//----- nvinfo : EIATTR_EXIT_INSTR_OFFSETS
	.align		4
        /*0048*/ 	.byte	0x04, 0x1c
        /*004a*/ 	.short	(.L_15 - .L_14)


	//   ....[0]....
.L_14:
        /*004c*/ 	.word	0x000000d0


	//----- nvinfo : EIATTR_CBANK_PARAM_SIZE
	.align		4
.L_15:
        /*0050*/ 	.byte	0x03, 0x19
        /*0052*/ 	.short	0x0018


	//----- nvinfo : EIATTR_PARAM_CBANK
	.align		4
        /*0054*/ 	.byte	0x04, 0x0a
        /*0056*/ 	.short	(.L_17 - .L_16)
	.align		4
.L_16:
        /*0058*/ 	.word	index@(.nv.constant0._Z9addKernelPiS_S_)
        /*005c*/ 	.short	0x0380
        /*005e*/ 	.short	0x0018


	//----- nvinfo : EIATTR_SW_WAR
	.align		4
.L_17:
        /*0060*/ 	.byte	0x04, 0x36
        /*0062*/ 	.short	(.L_19 - .L_18)
.L_18:
        /*0064*/ 	.word	0x00000008
.L_19:


//--------------------- .nv.callgraph             --------------------------
	.section	.nv.callgraph,"",@"SHT_CUDA_CALLGRAPH"
	.align	4
	.sectionentsize	8
	.align		4
        /*0000*/ 	.word	0x00000000
	.align		4
        /*0004*/ 	.word	0xffffffff
	.align		4
        /*0008*/ 	.word	0x00000000
	.align		4
        /*000c*/ 	.word	0xfffffffe
	.align		4
        /*0010*/ 	.word	0x00000000
	.align		4
        /*0014*/ 	.word	0xfffffffd
	.align		4
        /*0018*/ 	.word	0x00000000
	.align		4
        /*001c*/ 	.word	0xfffffffc


//--------------------- .text._Z9addKernelPiS_S_  --------------------------
	.section	.text._Z9addKernelPiS_S_,"ax",@progbits
	.align	128
        .global         _Z9addKernelPiS_S_
        .type           _Z9addKernelPiS_S_,@function
        .size           _Z9addKernelPiS_S_,(.L_x_1 - _Z9addKernelPiS_S_)
        .other          _Z9addKernelPiS_S_,@"STO_CUDA_ENTRY STV_DEFAULT"
_Z9addKernelPiS_S_:
.text._Z9addKernelPiS_S_:
[----:B------:R-:W-:Y:S01]  /*0000*/  LDC R1, c[0x0][0x37c] ;  /* 0x0000df00ff017b82 */ /* 0x000fe20000000800 */
[----:B------:R-:W0:Y:S07]  /*0010*/  S2R R9, SR_TID.X ;  /* 0x0000000000097919 */ /* 0x000e2e0000002100 */
[----:B------:R-:W0:Y:S01]  /*0020*/  LDC.64 R2, c[0x0][0x388] ;  /* 0x0000e200ff027b82 */ /* 0x000e220000000a00 */
[----:B------:R-:W1:Y:S07]  /*0030*/  LDCU.64 UR4, c[0x0][0x358] ;  /* 0x00006b00ff0477ac */ /* 0x000e6e0008000a00 */
[----:B------:R-:W2:Y:S08]  /*0040*/  LDC.64 R4, c[0x0][0x390] ;  /* 0x0000e400ff047b82 */ /* 0x000eb00000000a00 */
[----:B------:R-:W3:Y:S01]  /*0050*/  LDC.64 R6, c[0x0][0x380] ;  /* 0x0000e000ff067b82 */ /* 0x000ee20000000a00 */
[----:B0-----:R-:W-:-:S04]  /*0060*/  IMAD.WIDE.U32 R2, R9, 0x4, R2 ;  /* 0x0000000409027825 */ /* 0x001fc800078e0002 */
[C---:B--2---:R-:W-:Y:S02]  /*0070*/  IMAD.WIDE.U32 R4, R9.reuse, 0x4, R4 ;  /* 0x0000000409047825 */ /* 0x044fe400078e0004 */
[----:B-1----:R-:W2:Y:S04]  /*0080*/  LDG.E R2, desc[UR4][R2.64] ;  /* 0x0000000402027981 */ /* 0x002ea8000c1e1900 */
[----:B------:R-:W2:Y:S01]  /*0090*/  LDG.E R5, desc[UR4][R4.64] ;  /* 0x0000000404057981 */ /* 0x000ea2000c1e1900 */
[----:B---3--:R-:W-:Y:S01]  /*00a0*/  IMAD.WIDE.U32 R6, R9, 0x4, R6 ;  /* 0x0000000409067825 */ /* 0x008fe200078e0006 */
[----:B--2---:R-:W-:-:S05]  /*00b0*/  IADD3 R9, PT, PT, R2, R5, RZ ;  /* 0x0000000502097210 */ /* 0x004fca0007ffe0ff */
[----:B------:R-:W-:Y:S01]  /*00c0*/  STG.E desc[UR4][R6.64], R9 ;  /* 0x0000000906007986 */ /* 0x000fe2000c101904 */
[----:B------:R-:W-:Y:S05]  /*00d0*/  EXIT ;  /* 0x000000000000794d */ /* 0x000fea0003800000 */
.L_x_0:
[----:B------:R-:W-:-:S00]  /*00e0*/  BRA `(.L_x_0) ;  /* 0xfffffffc00fc7947 */ /* 0x000fc0000383ffff */
[----:B------:R-:W-:-:S00]  /*00f0*/  NOP ;  /* 0x0000000000007918 */ /* 0x000fc00000000000 */
        /* <DEDUP_REMOVED lines=8> */
.L_x_1:


//--------------------- .nv.shared.reserved.0     --------------------------
	.section	.nv.shared.reserved.0,"aw",@nobits
	.weak		__nv_reservedSMEM_offset_0_alias
	.size		__nv_reservedSMEM_offset_0_alias, 0, 64
	.other		__nv_reservedSMEM_offset_0_alias,@"STO_CUDA_RESERVED_SHARED STV_DEFAULT"
__nv_reservedSMEM_offset_0_alias:
	.zero		0
	.zero		64


//--------------------- .nv.constant0._Z9addKernelPiS_S_ --------------------------
	.section	.nv.constant0._Z9addKernelPiS_S_,"a",@progbits
	.sectionflags	@""
	.align	4
.nv.constant0._Z9addKernelPiS_S_:
	.zero		920


//--------------------- SYMBOLS --------------------------

	.type		.nv.reservedSmem.offset0,@object
	.size		.nv.reservedSmem.offset0,0x4
